//
// Generated by NVIDIA NVVM Compiler
//
// Compiler Build ID: CL-36424714
// Cuda compilation tools, release 13.0, V13.0.88
// Based on NVVM 20.0.0
//

.version 9.0
.target sm_100
.address_size 64

	// .globl	_Z6kernelPfS_S_ii

.visible .entry _Z6kernelPfS_S_ii(
	.param .u64 .ptr .align 1 _Z6kernelPfS_S_ii_param_0,
	.param .u64 .ptr .align 1 _Z6kernelPfS_S_ii_param_1,
	.param .u64 .ptr .align 1 _Z6kernelPfS_S_ii_param_2,
	.param .u32 _Z6kernelPfS_S_ii_param_3,
	.param .u32 _Z6kernelPfS_S_ii_param_4
)
{
	.reg .pred 	%p<5>;
	.reg .b32 	%r<10>;
	.reg .b32 	%f<10>;
	.reg .b64 	%rd<18>;

	ld.param.u64 	%rd7, [_Z6kernelPfS_S_ii_param_0];
	ld.param.u64 	%rd8, [_Z6kernelPfS_S_ii_param_1];
	ld.param.u64 	%rd9, [_Z6kernelPfS_S_ii_param_2];
	ld.param.u32 	%r4, [_Z6kernelPfS_S_ii_param_3];
	ld.param.u32 	%r5, [_Z6kernelPfS_S_ii_param_4];
	mov.u32 	%r6, %tid.x;
	mov.u32 	%r7, %ctaid.x;
	mov.u32 	%r8, %ntid.x;
	mad.lo.s32 	%r1, %r7, %r8, %r6;
	setp.ge.s32 	%p1, %r5, %r4;
	setp.ge.s32 	%p2, %r1, %r5;
	or.pred  	%p3, %p2, %p1;
	@%p3 bra 	$L__BB0_3;
	cvta.to.global.u64 	%rd10, %rd7;
	cvta.to.global.u64 	%rd11, %rd8;
	cvta.to.global.u64 	%rd12, %rd9;
	mul.wide.s32 	%rd13, %r1, 4;
	add.s64 	%rd1, %rd10, %rd13;
	add.s64 	%rd2, %rd11, %rd13;
	add.s64 	%rd3, %rd12, %rd13;
	mov.u32 	%r9, %r5;
$L__BB0_2:
	mul.wide.s32 	%rd14, %r9, 4;
	add.s64 	%rd15, %rd3, %rd14;
	add.s64 	%rd16, %rd2, %rd14;
	add.s64 	%rd17, %rd1, %rd14;
	ld.global.f32 	%f1, [%rd17];
	ld.global.f32 	%f2, [%rd1];
	add.f32 	%f3, %f1, %f2;
	st.global.f32 	[%rd1], %f3;
	ld.global.f32 	%f4, [%rd16];
	ld.global.f32 	%f5, [%rd2];
	add.f32 	%f6, %f4, %f5;
	st.global.f32 	[%rd2], %f6;
	ld.global.f32 	%f7, [%rd15];
	ld.global.f32 	%f8, [%rd3];
	add.f32 	%f9, %f7, %f8;
	st.global.f32 	[%rd3], %f9;
	add.s32 	%r9, %r9, %r5;
	setp.lt.s32 	%p4, %r9, %r4;
	@%p4 bra 	$L__BB0_2;
$L__BB0_3:
	ret;

}
	// .globl	_Z7kernel2PfS_S_ii
.visible .entry _Z7kernel2PfS_S_ii(
	.param .u64 .ptr .align 1 _Z7kernel2PfS_S_ii_param_0,
	.param .u64 .ptr .align 1 _Z7kernel2PfS_S_ii_param_1,
	.param .u64 .ptr .align 1 _Z7kernel2PfS_S_ii_param_2,
	.param .u32 _Z7kernel2PfS_S_ii_param_3,
	.param .u32 _Z7kernel2PfS_S_ii_param_4
)
{
	.reg .pred 	%p<2>;
	.reg .b32 	%r<7>;
	.reg .b32 	%f<8>;
	.reg .b64 	%rd<11>;

	ld.param.u64 	%rd1, [_Z7kernel2PfS_S_ii_param_0];
	ld.param.u64 	%rd2, [_Z7kernel2PfS_S_ii_param_1];
	ld.param.u64 	%rd3, [_Z7kernel2PfS_S_ii_param_2];
	ld.param.u32 	%r3, [_Z7kernel2PfS_S_ii_param_3];
	ld.param.u32 	%r2, [_Z7kernel2PfS_S_ii_param_4];
	mov.u32 	%r4, %tid.x;
	mov.u32 	%r5, %ctaid.x;
	mov.u32 	%r6, %ntid.x;
	mad.lo.s32 	%r1, %r5, %r6, %r4;
	setp.ge.s32 	%p1, %r1, %r3;
	@%p1 bra 	$L__BB1_2;
	cvta.to.global.u64 	%rd4, %rd1;
	cvta.to.global.u64 	%rd5, %rd2;
	cvta.to.global.u64 	%rd6, %rd3;
	mul.wide.s32 	%rd7, %r1, 4;
	add.s64 	%rd8, %rd4, %rd7;
	ld.global.f32 	%f1, [%rd8];
	cvt.rn.f32.s32 	%f2, %r2;
	div.rn.f32 	%f3, %f1, %f2;
	st.global.f32 	[%rd8], %f3;
	add.s64 	%rd9, %rd5, %rd7;
	ld.global.f32 	%f4, [%rd9];
	div.rn.f32 	%f5, %f4, %f2;
	st.global.f32 	[%rd9], %f5;
	add.s64 	%rd10, %rd6, %rd7;
	ld.global.f32 	%f6, [%rd10];
	div.rn.f32 	%f7, %f6, %f2;
	st.global.f32 	[%rd10], %f7;
$L__BB1_2:
	ret;

}


// ===== COMPILED SASS (sm_100) =====

	.target	sm_100

	.elftype	@"ET_EXEC"


//--------------------- .note.nv.tkinfo           --------------------------
	.section	.note.nv.tkinfo,"",@"SHT_NOTE"
	.sectionflags	@"SHF_NOTE_NV_TKINFO"
	.tkinfo
        /*0018*/ 	.word	0x00000002
        /*0030*/ 	.string	""
        /*0030*/ 	.string	"ptxas"
        /*0030*/ 	.string	"Cuda compilation tools, release 13.0, V13.0.88"
        /*0030*/ 	.string	"Build cuda_13.0.r13.0/compiler.36424714_0"
        /*0030*/ 	.string	"-arch sm_100 -m 64 "



//--------------------- .note.nv.cuinfo           --------------------------
	.section	.note.nv.cuinfo,"",@"SHT_NOTE"
	.sectionflags	@"SHF_NOTE_NV_CUINFO"
        /*0018*/ 	.short	0x0002
        /*001a*/ 	.short	0x0064
        /*001c*/ 	.short	0x0082
	.zero		2


//--------------------- .nv.info                  --------------------------
	.section	.nv.info,"",@"SHT_CUDA_INFO"
	.align	4


	//----- nvinfo : EIATTR_REGCOUNT
	.align		4
        /*0000*/ 	.byte	0x04, 0x2f
        /*0002*/ 	.short	(.L_1 - .L_0)
	.align		4
.L_0:
        /*0004*/ 	.word	index@(_Z6kernelPfS_S_ii)
        /*0008*/ 	.word	0x0000001a


	//----- nvinfo : EIATTR_FRAME_SIZE
	.align		4
.L_1:
        /*000c*/ 	.byte	0x04, 0x11
        /*000e*/ 	.short	(.L_3 - .L_2)
	.align		4
.L_2:
        /*0010*/ 	.word	index@(_Z6kernelPfS_S_ii)
        /*0014*/ 	.word	0x00000000


	//----- nvinfo : EIATTR_REGCOUNT
	.align		4
.L_3:
        /*0018*/ 	.byte	0x04, 0x2f
        /*001a*/ 	.short	(.L_5 - .L_4)
	.align		4
.L_4:
        /*001c*/ 	.word	index@(_Z7kernel2PfS_S_ii)
        /*0020*/ 	.word	0x00000013


	//----- nvinfo : EIATTR_FRAME_SIZE
	.align		4
.L_5:
        /*0024*/ 	.byte	0x04, 0x11
        /*0026*/ 	.short	(.L_7 - .L_6)
	.align		4
.L_6:
        /*0028*/ 	.word	index@($__internal_0_$__cuda_sm3x_div_rn_noftz_f32_slowpath)
        /*002c*/ 	.word	0x00000000


	//----- nvinfo : EIATTR_FRAME_SIZE
	.align		4
.L_7:
        /*0030*/ 	.byte	0x04, 0x11
        /*0032*/ 	.short	(.L_9 - .L_8)
	.align		4
.L_8:
        /*0034*/ 	.word	index@(_Z7kernel2PfS_S_ii)
        /*0038*/ 	.word	0x00000000


	//----- nvinfo : EIATTR_MIN_STACK_SIZE
	.align		4
.L_9:
        /*003c*/ 	.byte	0x04, 0x12
        /*003e*/ 	.short	(.L_11 - .L_10)
	.align		4
.L_10:
        /*0040*/ 	.word	index@(_Z7kernel2PfS_S_ii)
        /*0044*/ 	.word	0x00000000


	//----- nvinfo : EIATTR_MIN_STACK_SIZE
	.align		4
.L_11:
        /*0048*/ 	.byte	0x04, 0x12
        /*004a*/ 	.short	(.L_13 - .L_12)
	.align		4
.L_12:
        /*004c*/ 	.word	index@(_Z6kernelPfS_S_ii)
        /*0050*/ 	.word	0x00000000
.L_13:


//--------------------- .nv.compat                --------------------------
	.section	.nv.compat,"",@"SHT_CUDA_COMPAT_INFO"
	.align	4
        /*0000*/ 	.byte	0x02, 0x09, 0x00, 0x00, 0x02, 0x02, 0x01, 0x00, 0x02, 0x05, 0x05, 0x00, 0x03, 0x07, 0x01, 0x01
        /*0010*/ 	.byte	0x02, 0x03, 0x00, 0x00, 0x02, 0x06, 0x01, 0x00, 0x04, 0x0b, 0x08, 0x00, 0x01, 0x00, 0x00, 0x00
        /*0020*/ 	.byte	0x00, 0x00, 0x00, 0x00


//--------------------- .nv.info._Z7kernel2PfS_S_ii --------------------------
	.section	.nv.info._Z7kernel2PfS_S_ii,"",@"SHT_CUDA_INFO"
	.sectionflags	@""
	.align	4


	//----- nvinfo : EIATTR_CUDA_API_VERSION
	.align		4
        /*0000*/ 	.byte	0x04, 0x37
        /*0002*/ 	.short	(.L_15 - .L_14)
.L_14:
        /*0004*/ 	.word	0x00000082


	//----- nvinfo : EIATTR_KPARAM_INFO
	.align		4
.L_15:
        /*0008*/ 	.byte	0x04, 0x17
        /*000a*/ 	.short	(.L_17 - .L_16)
.L_16:
        /*000c*/ 	.word	0x00000000
        /*0010*/ 	.short	0x0004
        /*0012*/ 	.short	0x001c
        /*0014*/ 	.byte	0x00, 0xf0, 0x11, 0x00


	//----- nvinfo : EIATTR_KPARAM_INFO
	.align		4
.L_17:
        /*0018*/ 	.byte	0x04, 0x17
        /*001a*/ 	.short	(.L_19 - .L_18)
.L_18:
        /*001c*/ 	.word	0x00000000
        /*0020*/ 	.short	0x0003
        /*0022*/ 	.short	0x0018
        /*0024*/ 	.byte	0x00, 0xf0, 0x11, 0x00


	//----- nvinfo : EIATTR_KPARAM_INFO
	.align		4
.L_19:
        /*0028*/ 	.byte	0x04, 0x17
        /*002a*/ 	.short	(.L_21 - .L_20)
.L_20:
        /*002c*/ 	.word	0x00000000
        /*0030*/ 	.short	0x0002
        /*0032*/ 	.short	0x0010
        /*0034*/ 	.byte	0x00, 0xf5, 0x21, 0x00


	//----- nvinfo : EIATTR_KPARAM_INFO
	.align		4
.L_21:
        /*0038*/ 	.byte	0x04, 0x17
        /*003a*/ 	.short	(.L_23 - .L_22)
.L_22:
        /*003c*/ 	.word	0x00000000
        /*0040*/ 	.short	0x0001
        /*0042*/ 	.short	0x0008
        /*0044*/ 	.byte	0x00, 0xf5, 0x21, 0x00


	//----- nvinfo : EIATTR_KPARAM_INFO
	.align		4
.L_23:
        /*0048*/ 	.byte	0x04, 0x17
        /*004a*/ 	.short	(.L_25 - .L_24)
.L_24:
        /*004c*/ 	.word	0x00000000
        /*0050*/ 	.short	0x0000
        /*0052*/ 	.short	0x0000
        /*0054*/ 	.byte	0x00, 0xf5, 0x21, 0x00


	//----- nvinfo : EIATTR_SPARSE_MMA_MASK
	.align		4
.L_25:
        /*0058*/ 	.byte	0x03, 0x50
        /*005a*/ 	.short	0x0000


	//----- nvinfo : EIATTR_MAXREG_COUNT
	.align		4
        /*005c*/ 	.byte	0x03, 0x1b
        /*005e*/ 	.short	0x00ff


	//----- nvinfo : EIATTR_MERCURY_ISA_VERSION
	.align		4
        /*0060*/ 	.byte	0x03, 0x5f
        /*0062*/ 	.short	0x0101


	//----- nvinfo : EIATTR_VRC_CTA_INIT_COUNT
	.align		4
        /*0064*/ 	.byte	0x02, 0x4a
	.zero		1
	.zero		1


	//----- nvinfo : EIATTR_EXIT_INSTR_OFFSETS
	.align		4
        /*0068*/ 	.byte	0x04, 0x1c
        /*006a*/ 	.short	(.L_27 - .L_26)


	//   ....[0]....
.L_26:
        /*006c*/ 	.word	0x00000070


	//   ....[1]....
        /*0070*/ 	.word	0x00000400


	//----- nvinfo : EIATTR_CRS_STACK_SIZE
	.align		4
.L_27:
        /*0074*/ 	.byte	0x04, 0x1e
        /*0076*/ 	.short	(.L_29 - .L_28)
.L_28:
        /*0078*/ 	.word	0x00000000


	//----- nvinfo : EIATTR_CBANK_PARAM_SIZE
	.align		4
.L_29:
        /*007c*/ 	.byte	0x03, 0x19
        /*007e*/ 	.short	0x0020


	//----- nvinfo : EIATTR_PARAM_CBANK
	.align		4
        /*0080*/ 	.byte	0x04, 0x0a
        /*0082*/ 	.short	(.L_31 - .L_30)
	.align		4
.L_30:
        /*0084*/ 	.word	index@(.nv.constant0._Z7kernel2PfS_S_ii)
        /*0088*/ 	.short	0x0380
        /*008a*/ 	.short	0x0020


	//----- nvinfo : EIATTR_SW_WAR
	.align		4
.L_31:
        /*008c*/ 	.byte	0x04, 0x36
        /*008e*/ 	.short	(.L_33 - .L_32)
.L_32:
        /*0090*/ 	.word	0x00000008
.L_33:


//--------------------- .nv.info._Z6kernelPfS_S_ii --------------------------
	.section	.nv.info._Z6kernelPfS_S_ii,"",@"SHT_CUDA_INFO"
	.sectionflags	@""
	.align	4


	//----- nvinfo : EIATTR_CUDA_API_VERSION
	.align		4
        /*0000*/ 	.byte	0x04, 0x37
        /*0002*/ 	.short	(.L_35 - .L_34)
.L_34:
        /*0004*/ 	.word	0x00000082


	//----- nvinfo : EIATTR_KPARAM_INFO
	.align		4
.L_35:
        /*0008*/ 	.byte	0x04, 0x17
        /*000a*/ 	.short	(.L_37 - .L_36)
.L_36:
        /*000c*/ 	.word	0x00000000
        /*0010*/ 	.short	0x0004
        /*0012*/ 	.short	0x001c
        /*0014*/ 	.byte	0x00, 0xf0, 0x11, 0x00


	//----- nvinfo : EIATTR_KPARAM_INFO
	.align		4
.L_37:
        /*0018*/ 	.byte	0x04, 0x17
        /*001a*/ 	.short	(.L_39 - .L_38)
.L_38:
        /*001c*/ 	.word	0x00000000
        /*0020*/ 	.short	0x0003
        /*0022*/ 	.short	0x0018
        /*0024*/ 	.byte	0x00, 0xf0, 0x11, 0x00


	//----- nvinfo : EIATTR_KPARAM_INFO
	.align		4
.L_39:
        /*0028*/ 	.byte	0x04, 0x17
        /*002a*/ 	.short	(.L_41 - .L_40)
.L_40:
        /*002c*/ 	.word	0x00000000
        /*0030*/ 	.short	0x0002
        /*0032*/ 	.short	0x0010
        /*0034*/ 	.byte	0x00, 0xf5, 0x21, 0x00


	//----- nvinfo : EIATTR_KPARAM_INFO
	.align		4
.L_41:
        /*0038*/ 	.byte	0x04, 0x17
        /*003a*/ 	.short	(.L_43 - .L_42)
.L_42:
        /*003c*/ 	.word	0x00000000
        /*0040*/ 	.short	0x0001
        /*0042*/ 	.short	0x0008
        /*0044*/ 	.byte	0x00, 0xf5, 0x21, 0x00


	//----- nvinfo : EIATTR_KPARAM_INFO
	.align		4
.L_43:
        /*0048*/ 	.byte	0x04, 0x17
        /*004a*/ 	.short	(.L_45 - .L_44)
.L_44:
        /*004c*/ 	.word	0x00000000
        /*0050*/ 	.short	0x0000
        /*0052*/ 	.short	0x0000
        /*0054*/ 	.byte	0x00, 0xf5, 0x21, 0x00


	//----- nvinfo : EIATTR_SPARSE_MMA_MASK
	.align		4
.L_45:
        /*0058*/ 	.byte	0x03, 0x50
        /*005a*/ 	.short	0x0000


	//----- nvinfo : EIATTR_MAXREG_COUNT
	.align		4
        /*005c*/ 	.byte	0x03, 0x1b
        /*005e*/ 	.short	0x00ff


	//----- nvinfo : EIATTR_MERCURY_ISA_VERSION
	.align		4
        /*0060*/ 	.byte	0x03, 0x5f
        /*0062*/ 	.short	0x0101


	//----- nvinfo : EIATTR_VRC_CTA_INIT_COUNT
	.align		4
        /*0064*/ 	.byte	0x02, 0x4a
	.zero		1
	.zero		1


	//----- nvinfo : EIATTR_EXIT_INSTR_OFFSETS
	.align		4
        /*0068*/ 	.byte	0x04, 0x1c
        /*006a*/ 	.short	(.L_47 - .L_46)


	//   ....[0]....
.L_46:
        /*006c*/ 	.word	0x00000080


	//   ....[1]....
        /*0070*/ 	.word	0x00000240


	//----- nvinfo : EIATTR_CBANK_PARAM_SIZE
	.align		4
.L_47:
        /*0074*/ 	.byte	0x03, 0x19
        /*0076*/ 	.short	0x0020


	//----- nvinfo : EIATTR_PARAM_CBANK
	.align		4
        /*0078*/ 	.byte	0x04, 0x0a
        /*007a*/ 	.short	(.L_49 - .L_48)
	.align		4
.L_48:
        /*007c*/ 	.word	index@(.nv.constant0._Z6kernelPfS_S_ii)
        /*0080*/ 	.short	0x0380
        /*0082*/ 	.short	0x0020


	//----- nvinfo : EIATTR_SW_WAR
	.align		4
.L_49:
        /*0084*/ 	.byte	0x04, 0x36
        /*0086*/ 	.short	(.L_51 - .L_50)
.L_50:
        /*0088*/ 	.word	0x00000008
.L_51:


//--------------------- .nv.callgraph             --------------------------
	.section	.nv.callgraph,"",@"SHT_CUDA_CALLGRAPH"
	.align	4
	.sectionentsize	8
	.align		4
        /*0000*/ 	.word	0x00000000
	.align		4
        /*0004*/ 	.word	0xffffffff
	.align		4
        /*0008*/ 	.word	0x00000000
	.align		4
        /*000c*/ 	.word	0xfffffffe
	.align		4
        /*0010*/ 	.word	0x00000000
	.align		4
        /*0014*/ 	.word	0xfffffffd
	.align		4
        /*0018*/ 	.word	0x00000000
	.align		4
        /*001c*/ 	.word	0xfffffffc


//--------------------- .text._Z7kernel2PfS_S_ii  --------------------------
	.section	.text._Z7kernel2PfS_S_ii,"ax",@progbits
	.align	128
        .global         _Z7kernel2PfS_S_ii
        .type           _Z7kernel2PfS_S_ii,@function
        .size           _Z7kernel2PfS_S_ii,(.L_x_20 - _Z7kernel2PfS_S_ii)
        .other          _Z7kernel2PfS_S_ii,@"STO_CUDA_ENTRY STV_DEFAULT"
_Z7kernel2PfS_S_ii:
.text._Z7kernel2PfS_S_ii:
[----:B------:R-:W-:Y:S01]  /*0000*/  LDC R1, c[0x0][0x37c] ;  /* 0x0000df00ff017b82 */ /* 0x000fe20000000800 */
[----:B------:R-:W0:Y:S07]  /*0010*/  S2R R2, SR_TID.X ;  /* 0x0000000000027919 */ /* 0x000e2e0000002100 */
[----:B------:R-:W0:Y:S01]  /*0020*/  S2UR UR4, SR_CTAID.X ;  /* 0x00000000000479c3 */ /* 0x000e220000002500 */
[----:B------:R-:W1:Y:S07]  /*0030*/  LDCU UR5, c[0x0][0x398] ;  /* 0x00007300ff0577ac */ /* 0x000e6e0008000800 */
[----:B------:R-:W0:Y:S02]  /*0040*/  LDC R3, c[0x0][0x360] ;  /* 0x0000d800ff037b82 */ /* 0x000e240000000800 */
[----:B0-----:R-:W-:-:S05]  /*0050*/  IMAD R2, R3, UR4, R2 ;  /* 0x0000000403027c24 */ /* 0x001fca000f8e0202 */
[----:B-1----:R-:W-:-:S13]  /*0060*/  ISETP.GE.AND P0, PT, R2, UR5, PT ;  /* 0x0000000502007c0c */ /* 0x002fda000bf06270 */
[----:B------:R-:W-:Y:S05]  /*0070*/  @P0 EXIT ;  /* 0x000000000000094d */ /* 0x000fea0003800000 */
[----:B------:R-:W0:Y:S01]  /*0080*/  LDC.64 R6, c[0x0][0x380] ;  /* 0x0000e000ff067b82 */ /* 0x000e220000000a00 */
[----:B------:R-:W1:Y:S01]  /*0090*/  LDCU.64 UR4, c[0x0][0x358] ;  /* 0x00006b00ff0477ac */ /* 0x000e620008000a00 */
[----:B------:R-:W2:Y:S01]  /*00a0*/  LDCU UR6, c[0x0][0x39c] ;  /* 0x00007380ff0677ac */ /* 0x000ea20008000800 */
[----:B0-----:R-:W-:-:S05]  /*00b0*/  IMAD.WIDE R6, R2, 0x4, R6 ;  /* 0x0000000402067825 */ /* 0x001fca00078e0206 */
[----:B-1----:R-:W3:Y:S01]  /*00c0*/  LDG.E R0, desc[UR4][R6.64] ;  /* 0x0000000406007981 */ /* 0x002ee2000c1e1900 */
[----:B--2---:R-:W-:Y:S01]  /*00d0*/  I2FP.F32.S32 R3, UR6 ;  /* 0x0000000600037c45 */ /* 0x004fe20008201400 */
[----:B------:R-:W-:Y:S03]  /*00e0*/  BSSY.RECONVERGENT B0, `(.L_x_0) ;  /* 0x000000c000007945 */ /* 0x000fe60003800200 */
[----:B------:R-:W0:Y:S02]  /*00f0*/  MUFU.RCP R4, R3 ;  /* 0x0000000300047308 */ /* 0x000e240000001000 */
[----:B0-----:R-:W-:-:S04]  /*0100*/  FFMA R5, -R3, R4, 1 ;  /* 0x3f80000003057423 */ /* 0x001fc80000000104 */
[----:B------:R-:W-:Y:S02]  /*0110*/  FFMA R5, R4, R5, R4 ;  /* 0x0000000504057223 */ /* 0x000fe40000000004 */
[----:B---3--:R-:W0:Y:S02]  /*0120*/  FCHK P0, R0, R3 ;  /* 0x0000000300007302 */ /* 0x008e240000000000 */
[----:B------:R-:W-:-:S04]  /*0130*/  FFMA R4, R0, R5, RZ ;  /* 0x0000000500047223 */ /* 0x000fc800000000ff */
[----:B------:R-:W-:-:S04]  /*0140*/  FFMA R8, -R3, R4, R0 ;  /* 0x0000000403087223 */ /* 0x000fc80000000100 */
[----:B------:R-:W-:Y:S01]  /*0150*/  FFMA R9, R5, R8, R4 ;  /* 0x0000000805097223 */ /* 0x000fe20000000004 */
[----:B0-----:R-:W-:Y:S06]  /*0160*/  @!P0 BRA `(.L_x_1) ;  /* 0x00000000000c8947 */ /* 0x001fec0003800000 */
[----:B------:R-:W-:-:S07]  /*0170*/  MOV R8, 0x190 ;  /* 0x0000019000087802 */ /* 0x000fce0000000f00 */
[----:B------:R-:W-:Y:S05]  /*0180*/  CALL.REL.NOINC `($__internal_0_$__cuda_sm3x_div_rn_noftz_f32_slowpath) ;  /* 0x0000000000a07944 */ /* 0x000fea0003c00000 */
[----:B------:R-:W-:-:S07]  /*0190*/  IMAD.MOV.U32 R9, RZ, RZ, R0 ;  /* 0x000000ffff097224 */ /* 0x000fce00078e0000 */
.L_x_1:
[----:B------:R-:W-:Y:S05]  /*01a0*/  BSYNC.RECONVERGENT B0 ;  /* 0x0000000000007941 */ /* 0x000fea0003800200 */
.L_x_0:
[----:B------:R-:W0:Y:S01]  /*01b0*/  LDC.64 R4, c[0x0][0x388] ;  /* 0x0000e200ff047b82 */ /* 0x000e220000000a00 */
[----:B------:R1:W-:Y:S01]  /*01c0*/  STG.E desc[UR4][R6.64], R9 ;  /* 0x0000000906007986 */ /* 0x0003e2000c101904 */
[----:B0-----:R-:W-:-:S05]  /*01d0*/  IMAD.WIDE R4, R2, 0x4, R4 ;  /* 0x0000000402047825 */ /* 0x001fca00078e0204 */
[----:B------:R-:W2:Y:S01]  /*01e0*/  LDG.E R8, desc[UR4][R4.64] ;  /* 0x0000000404087981 */ /* 0x000ea2000c1e1900 */
[----:B------:R-:W0:Y:S01]  /*01f0*/  MUFU.RCP R0, R3 ;  /* 0x0000000300007308 */ /* 0x000e220000001000 */
[----:B------:R-:W-:Y:S01]  /*0200*/  BSSY.RECONVERGENT B0, `(.L_x_2) ;  /* 0x000000c000007945 */ /* 0x000fe20003800200 */
[----:B0-----:R-:W-:-:S04]  /*0210*/  FFMA R11, -R3, R0, 1 ;  /* 0x3f800000030b7423 */ /* 0x001fc80000000100 */
[----:B------:R-:W-:Y:S02]  /*0220*/  FFMA R0, R0, R11, R0 ;  /* 0x0000000b00007223 */ /* 0x000fe40000000000 */
[----:B--2---:R-:W0:Y:S02]  /*0230*/  FCHK P0, R8, R3 ;  /* 0x0000000308007302 */ /* 0x004e240000000000 */
[----:B------:R-:W-:-:S04]  /*0240*/  FFMA R11, R0, R8, RZ ;  /* 0x00000008000b7223 */ /* 0x000fc800000000ff */
[----:B------:R-:W-:-:S04]  /*0250*/  FFMA R10, -R3, R11, R8 ;  /* 0x0000000b030a7223 */ /* 0x000fc80000000108 */
[----:B------:R-:W-:Y:S01]  /*0260*/  FFMA R11, R0, R10, R11 ;  /* 0x0000000a000b7223 */ /* 0x000fe2000000000b */
[----:B01----:R-:W-:Y:S06]  /*0270*/  @!P0 BRA `(.L_x_3) ;  /* 0x0000000000108947 */ /* 0x003fec0003800000 */
[----:B------:R-:W-:Y:S01]  /*0280*/  IMAD.MOV.U32 R0, RZ, RZ, R8 ;  /* 0x000000ffff007224 */ /* 0x000fe200078e0008 */
[----:B------:R-:W-:-:S07]  /*0290*/  MOV R8, 0x2b0 ;  /* 0x000002b000087802 */ /* 0x000fce0000000f00 */
[----:B------:R-:W-:Y:S05]  /*02a0*/  CALL.REL.NOINC `($__internal_0_$__cuda_sm3x_div_rn_noftz_f32_slowpath) ;  /* 0x0000000000587944 */ /* 0x000fea0003c00000 */
[----:B------:R-:W-:-:S07]  /*02b0*/  IMAD.MOV.U32 R11, RZ, RZ, R0 ;  /* 0x000000ffff0b7224 */ /* 0x000fce00078e0000 */
.L_x_3:
[----:B------:R-:W-:Y:S05]  /*02c0*/  BSYNC.RECONVERGENT B0 ;  /* 0x0000000000007941 */ /* 0x000fea0003800200 */
.L_x_2:
        /* <DEDUP_REMOVED lines=17> */
.L_x_5:
[----:B------:R-:W-:Y:S05]  /*03e0*/  BSYNC.RECONVERGENT B0 ;  /* 0x0000000000007941 */ /* 0x000fea0003800200 */
.L_x_4:
[----:B------:R-:W-:Y:S01]  /*03f0*/  STG.E desc[UR4][R6.64], R9 ;  /* 0x0000000906007986 */ /* 0x000fe2000c101904 */
[----:B------:R-:W-:Y:S05]  /*0400*/  EXIT ;  /* 0x000000000000794d */ /* 0x000fea0003800000 */
        .weak           $__internal_0_$__cuda_sm3x_div_rn_noftz_f32_slowpath
        .type           $__internal_0_$__cuda_sm3x_div_rn_noftz_f32_slowpath,@function
        .size           $__internal_0_$__cuda_sm3x_div_rn_noftz_f32_slowpath,(.L_x_20 - $__internal_0_$__cuda_sm3x_div_rn_noftz_f32_slowpath)
$__internal_0_$__cuda_sm3x_div_rn_noftz_f32_slowpath:
[----:B------:R-:W-:Y:S01]  /*0410*/  SHF.R.U32.HI R10, RZ, 0x17, R3 ;  /* 0x00000017ff0a7819 */ /* 0x000fe20000011603 */
[----:B------:R-:W-:Y:S01]  /*0420*/  BSSY.RECONVERGENT B1, `(.L_x_6) ;  /* 0x0000063000017945 */ /* 0x000fe20003800200 */
[----:B------:R-:W-:Y:S02]  /*0430*/  SHF.R.U32.HI R9, RZ, 0x17, R0 ;  /* 0x00000017ff097819 */ /* 0x000fe40000011600 */
[----:B------:R-:W-:Y:S02]  /*0440*/  LOP3.LUT R10, R10, 0xff, RZ, 0xc0, !PT ;  /* 0x000000ff0a0a7812 */ /* 0x000fe400078ec0ff */
[----:B------:R-:W-:Y:S02]  /*0450*/  LOP3.LUT R14, R9, 0xff, RZ, 0xc0, !PT ;  /* 0x000000ff090e7812 */ /* 0x000fe400078ec0ff */
[----:B------:R-:W-:Y:S01]  /*0460*/  MOV R11, R3 ;  /* 0x00000003000b7202 */ /* 0x000fe20000000f00 */
[----:B------:R-:W-:Y:S02]  /*0470*/  VIADD R13, R10, 0xffffffff ;  /* 0xffffffff0a0d7836 */ /* 0x000fe40000000000 */
[----:B------:R-:W-:-:S03]  /*0480*/  VIADD R12, R14, 0xffffffff ;  /* 0xffffffff0e0c7836 */ /* 0x000fc60000000000 */
[----:B------:R-:W-:-:S04]  /*0490*/  ISETP.GT.U32.AND P0, PT, R13, 0xfd, PT ;  /* 0x000000fd0d00780c */ /* 0x000fc80003f04070 */
[----:B------:R-:W-:-:S13]  /*04a0*/  ISETP.GT.U32.OR P0, PT, R12, 0xfd, P0 ;  /* 0x000000fd0c00780c */ /* 0x000fda0000704470 */
[----:B------:R-:W-:Y:S01]  /*04b0*/  @!P0 IMAD.MOV.U32 R9, RZ, RZ, RZ ;  /* 0x000000ffff098224 */ /* 0x000fe200078e00ff */
[----:B------:R-:W-:Y:S06]  /*04c0*/  @!P0 BRA `(.L_x_7) ;  /* 0x00000000005c8947 */ /* 0x000fec0003800000 */
[----:B------:R-:W-:Y:S02]  /*04d0*/  FSETP.GTU.FTZ.AND P0, PT, |R0|, +INF , PT ;  /* 0x7f8000000000780b */ /* 0x000fe40003f1c200 */
[----:B------:R-:W-:-:S04]  /*04e0*/  FSETP.GTU.FTZ.AND P1, PT, |R3|, +INF , PT ;  /* 0x7f8000000300780b */ /* 0x000fc80003f3c200 */
[----:B------:R-:W-:-:S13]  /*04f0*/  PLOP3.LUT P0, PT, P0, P1, PT, 0xf8, 0x8f ;  /* 0x00000000008f781c */ /* 0x000fda0000703f70 */
[----:B------:R-:W-:Y:S05]  /*0500*/  @P0 BRA `(.L_x_8) ;  /* 0x00000004004c0947 */ /* 0x000fea0003800000 */
[----:B------:R-:W-:-:S13]  /*0510*/  LOP3.LUT P0, RZ, R11, 0x7fffffff, R0, 0xc8, !PT ;  /* 0x7fffffff0bff7812 */ /* 0x000fda000780c800 */
[----:B------:R-:W-:Y:S05]  /*0520*/  @!P0 BRA `(.L_x_9) ;  /* 0x00000004003c8947 */ /* 0x000fea0003800000 */
[C---:B------:R-:W-:Y:S02]  /*0530*/  FSETP.NEU.FTZ.AND P2, PT, |R0|.reuse, +INF , PT ;  /* 0x7f8000000000780b */ /* 0x040fe40003f5d200 */
[----:B------:R-:W-:Y:S02]  /*0540*/  FSETP.NEU.FTZ.AND P1, PT, |R3|, +INF , PT ;  /* 0x7f8000000300780b */ /* 0x000fe40003f3d200 */
[----:B------:R-:W-:-:S11]  /*0550*/  FSETP.NEU.FTZ.AND P0, PT, |R0|, +INF , PT ;  /* 0x7f8000000000780b */ /* 0x000fd60003f1d200 */
[----:B------:R-:W-:Y:S05]  /*0560*/  @!P1 BRA !P2, `(.L_x_9) ;  /* 0x00000004002c9947 */ /* 0x000fea0005000000 */
[----:B------:R-:W-:-:S04]  /*0570*/  LOP3.LUT P2, RZ, R0, 0x7fffffff, RZ, 0xc0, !PT ;  /* 0x7fffffff00ff7812 */ /* 0x000fc8000784c0ff */
[----:B------:R-:W-:-:S13]  /*0580*/  PLOP3.LUT P1, PT, P1, P2, PT, 0x2f, 0xf2 ;  /* 0x0000000000f2781c */ /* 0x000fda0000f24577 */
[----:B------:R-:W-:Y:S05]  /*0590*/  @P1 BRA `(.L_x_10) ;  /* 0x0000000400181947 */ /* 0x000fea0003800000 */
[----:B------:R-:W-:-:S04]  /*05a0*/  LOP3.LUT P1, RZ, R11, 0x7fffffff, RZ, 0xc0, !PT ;  /* 0x7fffffff0bff7812 */ /* 0x000fc8000782c0ff */
[----:B------:R-:W-:-:S13]  /*05b0*/  PLOP3.LUT P0, PT, P0, P1, PT, 0x2f, 0xf2 ;  /* 0x0000000000f2781c */ /* 0x000fda0000702577 */
[----:B------:R-:W-:Y:S05]  /*05c0*/  @P0 BRA `(.L_x_11) ;  /* 0x0000000400000947 */ /* 0x000fea0003800000 */
[----:B------:R-:W-:Y:S02]  /*05d0*/  ISETP.GE.AND P0, PT, R12, RZ, PT ;  /* 0x000000ff0c00720c */ /* 0x000fe40003f06270 */
[----:B------:R-:W-:-:S11]  /*05e0*/  ISETP.GE.AND P1, PT, R13, RZ, PT ;  /* 0x000000ff0d00720c */ /* 0x000fd60003f26270 */
[----:B------:R-:W-:Y:S02]  /*05f0*/  @P0 IMAD.MOV.U32 R9, RZ, RZ, RZ ;  /* 0x000000ffff090224 */ /* 0x000fe400078e00ff */
[----:B------:R-:W-:Y:S01]  /*0600*/  @!P0 FFMA R0, R0, 1.84467440737095516160e+19, RZ ;  /* 0x5f80000000008823 */ /* 0x000fe200000000ff */
[----:B------:R-:W-:Y:S02]  /*0610*/  @!P0 IMAD.MOV.U32 R9, RZ, RZ, -0x40 ;  /* 0xffffffc0ff098424 */ /* 0x000fe400078e00ff */
[----:B------:R-:W-:Y:S02]  /*0620*/  @!P1 FFMA R11, R3, 1.84467440737095516160e+19, RZ ;  /* 0x5f800000030b9823 */ /* 0x000fe400000000ff */
[----:B------:R-:W-:-:S07]  /*0630*/  @!P1 VIADD R9, R9, 0x40 ;  /* 0x0000004009099836 */ /* 0x000fce0000000000 */
.L_x_7:
[----:B------:R-:W-:Y:S01]  /*0640*/  LEA R12, R10, 0xc0800000, 0x17 ;  /* 0xc08000000a0c7811 */ /* 0x000fe200078eb8ff */
[----:B------:R-:W-:Y:S04]  /*0650*/  BSSY.RECONVERGENT B2, `(.L_x_12) ;  /* 0x0000036000027945 */ /* 0x000fe80003800200 */
[----:B------:R-:W-:Y:S01]  /*0660*/  IMAD.IADD R12, R11, 0x1, -R12 ;  /* 0x000000010b0c7824 */ /* 0x000fe200078e0a0c */
[----:B------:R-:W-:-:S03]  /*0670*/  IADD3 R11, PT, PT, R14, -0x7f, RZ ;  /* 0xffffff810e0b7810 */ /* 0x000fc60007ffe0ff */
[----:B------:R0:W1:Y:S01]  /*0680*/  MUFU.RCP R13, R12 ;  /* 0x0000000c000d7308 */ /* 0x0000620000001000 */
[----:B------:R-:W-:Y:S01]  /*0690*/  FADD.FTZ R15, -R12, -RZ ;  /* 0x800000ff0c0f7221 */ /* 0x000fe20000010100 */
[C---:B------:R-:W-:Y:S01]  /*06a0*/  IMAD R0, R11.reuse, -0x800000, R0 ;  /* 0xff8000000b007824 */ /* 0x040fe200078e0200 */
[----:B0-----:R-:W-:-:S05]  /*06b0*/  IADD3 R12, PT, PT, R11, 0x7f, -R10 ;  /* 0x0000007f0b0c7810 */ /* 0x001fca0007ffe80a */
[----:B------:R-:W-:Y:S02]  /*06c0*/  IMAD.IADD R9, R12, 0x1, R9 ;  /* 0x000000010c097824 */ /* 0x000fe400078e0209 */
[----:B-1----:R-:W-:-:S04]  /*06d0*/  FFMA R14, R13, R15, 1 ;  /* 0x3f8000000d0e7423 */ /* 0x002fc8000000000f */
[----:B------:R-:W-:-:S04]  /*06e0*/  FFMA R16, R13, R14, R13 ;  /* 0x0000000e0d107223 */ /* 0x000fc8000000000d */
[----:B------:R-:W-:-:S04]  /*06f0*/  FFMA R13, R0, R16, RZ ;  /* 0x00000010000d7223 */ /* 0x000fc800000000ff */
[----:B------:R-:W-:-:S04]  /*0700*/  FFMA R14, R15, R13, R0 ;  /* 0x0000000d0f0e7223 */ /* 0x000fc80000000000 */
[----:B------:R-:W-:-:S04]  /*0710*/  FFMA R13, R16, R14, R13 ;  /* 0x0000000e100d7223 */ /* 0x000fc8000000000d */
[----:B------:R-:W-:-:S04]  /*0720*/  FFMA R14, R15, R13, R0 ;  /* 0x0000000d0f0e7223 */ /* 0x000fc80000000000 */
[----:B------:R-:W-:-:S05]  /*0730*/  FFMA R0, R16, R14, R13 ;  /* 0x0000000e10007223 */ /* 0x000fca000000000d */
[----:B------:R-:W-:-:S04]  /*0740*/  SHF.R.U32.HI R10, RZ, 0x17, R0 ;  /* 0x00000017ff0a7819 */ /* 0x000fc80000011600 */
[----:B------:R-:W-:-:S05]  /*0750*/  LOP3.LUT R10, R10, 0xff, RZ, 0xc0, !PT ;  /* 0x000000ff0a0a7812 */ /* 0x000fca00078ec0ff */
[----:B------:R-:W-:-:S04]  /*0760*/  IMAD.IADD R15, R10, 0x1, R9 ;  /* 0x000000010a0f7824 */ /* 0x000fc800078e0209 */
[----:B------:R-:W-:-:S05]  /*0770*/  VIADD R10, R15, 0xffffffff ;  /* 0xffffffff0f0a7836 */ /* 0x000fca0000000000 */
[----:B------:R-:W-:-:S13]  /*0780*/  ISETP.GE.U32.AND P0, PT, R10, 0xfe, PT ;  /* 0x000000fe0a00780c */ /* 0x000fda0003f06070 */
[----:B------:R-:W-:Y:S05]  /*0790*/  @!P0 BRA `(.L_x_13) ;  /* 0x0000000000808947 */ /* 0x000fea0003800000 */
[----:B------:R-:W-:-:S13]  /*07a0*/  ISETP.GT.AND P0, PT, R15, 0xfe, PT ;  /* 0x000000fe0f00780c */ /* 0x000fda0003f04270 */
[----:B------:R-:W-:Y:S05]  /*07b0*/  @P0 BRA `(.L_x_14) ;  /* 0x00000000006c0947 */ /* 0x000fea0003800000 */
[----:B------:R-:W-:-:S13]  /*07c0*/  ISETP.GE.AND P0, PT, R15, 0x1, PT ;  /* 0x000000010f00780c */ /* 0x000fda0003f06270 */
[----:B------:R-:W-:Y:S05]  /*07d0*/  @P0 BRA `(.L_x_15) ;  /* 0x0000000000740947 */ /* 0x000fea0003800000 */
[----:B------:R-:W-:Y:S02]  /*07e0*/  ISETP.GE.AND P0, PT, R15, -0x18, PT ;  /* 0xffffffe80f00780c */ /* 0x000fe40003f06270 */
[----:B------:R-:W-:-:S11]  /*07f0*/  LOP3.LUT R0, R0, 0x80000000, RZ, 0xc0, !PT ;  /* 0x8000000000007812 */ /* 0x000fd600078ec0ff */
[----:B------:R-:W-:Y:S05]  /*0800*/  @!P0 BRA `(.L_x_15) ;  /* 0x0000000000688947 */ /* 0x000fea0003800000 */
[CCC-:B------:R-:W-:Y:S01]  /*0810*/  FFMA.RZ R9, R16.reuse, R14.reuse, R13.reuse ;  /* 0x0000000e10097223 */ /* 0x1c0fe2000000c00d */
[C---:B------:R-:W-:Y:S02]  /*0820*/  VIADD R12, R15.reuse, 0x20 ;  /* 0x000000200f0c7836 */ /* 0x040fe40000000000 */
[CCC-:B------:R-:W-:Y:S01]  /*0830*/  FFMA.RM R10, R16.reuse, R14.reuse, R13.reuse ;  /* 0x0000000e100a7223 */ /* 0x1c0fe2000000400d */
[----:B------:R-:W-:Y:S02]  /*0840*/  ISETP.NE.AND P2, PT, R15, RZ, PT ;  /* 0x000000ff0f00720c */ /* 0x000fe40003f45270 */
[----:B------:R-:W-:Y:S01]  /*0850*/  LOP3.LUT R11, R9, 0x7fffff, RZ, 0xc0, !PT ;  /* 0x007fffff090b7812 */ /* 0x000fe200078ec0ff */
[----:B------:R-:W-:Y:S01]  /*0860*/  FFMA.RP R9, R16, R14, R13 ;  /* 0x0000000e10097223 */ /* 0x000fe2000000800d */
[----:B------:R-:W-:Y:S02]  /*0870*/  ISETP.NE.AND P1, PT, R15, RZ, PT ;  /* 0x000000ff0f00720c */ /* 0x000fe40003f25270 */
[----:B------:R-:W-:-:S02]  /*0880*/  LOP3.LUT R11, R11, 0x800000, RZ, 0xfc, !PT ;  /* 0x008000000b0b7812 */ /* 0x000fc400078efcff */
[----:B------:R-:W-:Y:S02]  /*0890*/  IADD3 R13, PT, PT, -R15, RZ, RZ ;  /* 0x000000ff0f0d7210 */ /* 0x000fe40007ffe1ff */
[----:B------:R-:W-:Y:S02]  /*08a0*/  SHF.L.U32 R12, R11, R12, RZ ;  /* 0x0000000c0b0c7219 */ /* 0x000fe400000006ff */
[----:B------:R-:W-:Y:S02]  /*08b0*/  FSETP.NEU.FTZ.AND P0, PT, R9, R10, PT ;  /* 0x0000000a0900720b */ /* 0x000fe40003f1d000 */
[----:B------:R-:W-:Y:S02]  /*08c0*/  SEL R10, R13, RZ, P2 ;  /* 0x000000ff0d0a7207 */ /* 0x000fe40001000000 */
[----:B------:R-:W-:Y:S02]  /*08d0*/  ISETP.NE.AND P1, PT, R12, RZ, P1 ;  /* 0x000000ff0c00720c */ /* 0x000fe40000f25270 */
[----:B------:R-:W-:-:S02]  /*08e0*/  SHF.R.U32.HI R10, RZ, R10, R11 ;  /* 0x0000000aff0a7219 */ /* 0x000fc4000001160b */
[----:B------:R-:W-:Y:S02]  /*08f0*/  PLOP3.LUT P0, PT, P0, P1, PT, 0xf8, 0x8f ;  /* 0x00000000008f781c */ /* 0x000fe40000703f70 */
[----:B------:R-:W-:Y:S02]  /*0900*/  SHF.R.U32.HI R12, RZ, 0x1, R10 ;  /* 0x00000001ff0c7819 */ /* 0x000fe4000001160a */
[----:B------:R-:W-:-:S04]  /*0910*/  SEL R9, RZ, 0x1, !P0 ;  /* 0x00000001ff097807 */ /* 0x000fc80004000000 */
[----:B------:R-:W-:-:S04]  /*0920*/  LOP3.LUT R9, R9, 0x1, R12, 0xf8, !PT ;  /* 0x0000000109097812 */ /* 0x000fc800078ef80c */
[----:B------:R-:W-:-:S05]  /*0930*/  LOP3.LUT R9, R9, R10, RZ, 0xc0, !PT ;  /* 0x0000000a09097212 */ /* 0x000fca00078ec0ff */
[----:B------:R-:W-:-:S05]  /*0940*/  IMAD.IADD R9, R12, 0x1, R9 ;  /* 0x000000010c097824 */ /* 0x000fca00078e0209 */
[----:B------:R-:W-:Y:S01]  /*0950*/  LOP3.LUT R0, R9, R0, RZ, 0xfc, !PT ;  /* 0x0000000009007212 */ /* 0x000fe200078efcff */
[----:B------:R-:W-:Y:S06]  /*0960*/  BRA `(.L_x_15) ;  /* 0x0000000000107947 */ /* 0x000fec0003800000 */
.L_x_14:
[----:B------:R-:W-:-:S04]  /*0970*/  LOP3.LUT R0, R0, 0x80000000, RZ, 0xc0, !PT ;  /* 0x8000000000007812 */ /* 0x000fc800078ec0ff */
[----:B------:R-:W-:Y:S01]  /*0980*/  LOP3.LUT R0, R0, 0x7f800000, RZ, 0xfc, !PT ;  /* 0x7f80000000007812 */ /* 0x000fe200078efcff */
[----:B------:R-:W-:Y:S06]  /*0990*/  BRA `(.L_x_15) ;  /* 0x0000000000047947 */ /* 0x000fec0003800000 */
.L_x_13:
[----:B------:R-:W-:-:S07]  /*09a0*/  IMAD R0, R9, 0x800000, R0 ;  /* 0x0080000009007824 */ /* 0x000fce00078e0200 */
.L_x_15:
[----:B------:R-:W-:Y:S05]  /*09b0*/  BSYNC.RECONVERGENT B2 ;  /* 0x0000000000027941 */ /* 0x000fea0003800200 */
.L_x_12:
[----:B------:R-:W-:Y:S05]  /*09c0*/  BRA `(.L_x_16) ;  /* 0x0000000000207947 */ /* 0x000fea0003800000 */
.L_x_11:
[----:B------:R-:W-:-:S04]  /*09d0*/  LOP3.LUT R0, R11, 0x80000000, R0, 0x48, !PT ;  /* 0x800000000b007812 */ /* 0x000fc800078e4800 */
[----:B------:R-:W-:Y:S01]  /*09e0*/  LOP3.LUT R0, R0, 0x7f800000, RZ, 0xfc, !PT ;  /* 0x7f80000000007812 */ /* 0x000fe200078efcff */
[----:B------:R-:W-:Y:S06]  /*09f0*/  BRA `(.L_x_16) ;  /* 0x0000000000147947 */ /* 0x000fec0003800000 */
.L_x_10:
[----:B------:R-:W-:Y:S01]  /*0a00*/  LOP3.LUT R0, R11, 0x80000000, R0, 0x48, !PT ;  /* 0x800000000b007812 */ /* 0x000fe200078e4800 */
[----:B------:R-:W-:Y:S06]  /*0a10*/  BRA `(.L_x_16) ;  /* 0x00000000000c7947 */ /* 0x000fec0003800000 */
.L_x_9:
[----:B------:R-:W0:Y:S01]  /*0a20*/  MUFU.RSQ R0, -QNAN ;  /* 0xffc0000000007908 */ /* 0x000e220000001400 */
[----:B------:R-:W-:Y:S05]  /*0a30*/  BRA `(.L_x_16) ;  /* 0x0000000000047947 */ /* 0x000fea0003800000 */
.L_x_8:
[----:B------:R-:W-:-:S07]  /*0a40*/  FADD.FTZ R0, R0, R3 ;  /* 0x0000000300007221 */ /* 0x000fce0000010000 */
.L_x_16:
[----:B------:R-:W-:Y:S05]  /*0a50*/  BSYNC.RECONVERGENT B1 ;  /* 0x0000000000017941 */ /* 0x000fea0003800200 */
.L_x_6:
[----:B------:R-:W-:-:S04]  /*0a60*/  IMAD.MOV.U32 R9, RZ, RZ, 0x0 ;  /* 0x00000000ff097424 */ /* 0x000fc800078e00ff */
[----:B0-----:R-:W-:Y:S05]  /*0a70*/  RET.REL.NODEC R8 `(_Z7kernel2PfS_S_ii) ;  /* 0xfffffff408607950 */ /* 0x001fea0003c3ffff */
.L_x_17:
[----:B------:R-:W-:-:S00]  /*0a80*/  BRA `(.L_x_17) ;  /* 0xfffffffc00fc7947 */ /* 0x000fc0000383ffff */
[----:B------:R-:W-:-:S00]  /*0a90*/  NOP ;  /* 0x0000000000007918 */ /* 0x000fc00000000000 */
        /* <DEDUP_REMOVED lines=14> */
.L_x_20:


//--------------------- .text._Z6kernelPfS_S_ii   --------------------------
	.section	.text._Z6kernelPfS_S_ii,"ax",@progbits
	.align	128
        .global         _Z6kernelPfS_S_ii
        .type           _Z6kernelPfS_S_ii,@function
        .size           _Z6kernelPfS_S_ii,(.L_x_22 - _Z6kernelPfS_S_ii)
        .other          _Z6kernelPfS_S_ii,@"STO_CUDA_ENTRY STV_DEFAULT"
_Z6kernelPfS_S_ii:
.text._Z6kernelPfS_S_ii:
[----:B------:R-:W-:Y:S01]  /*0000*/  LDC R1, c[0x0][0x37c] ;  /* 0x0000df00ff017b82 */ /* 0x000fe20000000800 */
[----:B------:R-:W0:Y:S07]  /*0010*/  S2R R11, SR_TID.X ;  /* 0x00000000000b7919 */ /* 0x000e2e0000002100 */
[----:B------:R-:W0:Y:S08]  /*0020*/  S2UR UR4, SR_CTAID.X ;  /* 0x00000000000479c3 */ /* 0x000e300000002500 */
[----:B------:R-:W0:Y:S08]  /*0030*/  LDC R0, c[0x0][0x360] ;  /* 0x0000d800ff007b82 */ /* 0x000e300000000800 */
[----:B------:R-:W1:Y:S01]  /*0040*/  LDC.64 R2, c[0x0][0x398] ;  /* 0x0000e600ff027b82 */ /* 0x000e620000000a00 */
[----:B0-----:R-:W-:Y:S01]  /*0050*/  IMAD R11, R0, UR4, R11 ;  /* 0x00000004000b7c24 */ /* 0x001fe2000f8e020b */
[----:B-1----:R-:W-:-:S04]  /*0060*/  ISETP.GE.AND P0, PT, R3, R2, PT ;  /* 0x000000020300720c */ /* 0x002fc80003f06270 */
[----:B------:R-:W-:-:S13]  /*0070*/  ISETP.GE.OR P0, PT, R11, R3, P0 ;  /* 0x000000030b00720c */ /* 0x000fda0000706670 */
[----:B------:R-:W-:Y:S05]  /*0080*/  @P0 EXIT ;  /* 0x000000000000094d */ /* 0x000fea0003800000 */
[----:B------:R-:W0:Y:S01]  /*0090*/  LDC.64 R4, c[0x0][0x380] ;  /* 0x0000e000ff047b82 */ /* 0x000e220000000a00 */
[----:B------:R-:W1:Y:S01]  /*00a0*/  LDCU UR6, c[0x0][0x39c] ;  /* 0x00007380ff0677ac */ /* 0x000e620008000800 */
[----:B------:R-:W2:Y:S06]  /*00b0*/  LDCU.64 UR4, c[0x0][0x358] ;  /* 0x00006b00ff0477ac */ /* 0x000eac0008000a00 */
[----:B------:R-:W3:Y:S08]  /*00c0*/  LDC.64 R6, c[0x0][0x388] ;  /* 0x0000e200ff067b82 */ /* 0x000ef00000000a00 */
[----:B------:R-:W4:Y:S01]  /*00d0*/  LDC.64 R8, c[0x0][0x390] ;  /* 0x0000e400ff087b82 */ /* 0x000f220000000a00 */
[----:B-1----:R-:W-:Y:S01]  /*00e0*/  MOV R17, UR6 ;  /* 0x0000000600117c02 */ /* 0x002fe20008000f00 */
[----:B0-----:R-:W-:-:S04]  /*00f0*/  IMAD.WIDE R4, R11, 0x4, R4 ;  /* 0x000000040b047825 */ /* 0x001fc800078e0204 */
[----:B---3--:R-:W-:-:S04]  /*0100*/  IMAD.WIDE R6, R11, 0x4, R6 ;  /* 0x000000040b067825 */ /* 0x008fc800078e0206 */
[----:B--2-4-:R-:W-:-:S07]  /*0110*/  IMAD.WIDE R8, R11, 0x4, R8 ;  /* 0x000000040b087825 */ /* 0x014fce00078e0208 */
.L_x_18:
[C---:B------:R-:W-:Y:S01]  /*0120*/  IMAD.WIDE R14, R17.reuse, 0x4, R4 ;  /* 0x00000004110e7825 */ /* 0x040fe200078e0204 */
[----:B------:R-:W2:Y:S05]  /*0130*/  LDG.E R11, desc[UR4][R4.64] ;  /* 0x00000004040b7981 */ /* 0x000eaa000c1e1900 */
[----:B------:R-:W2:Y:S01]  /*0140*/  LDG.E R14, desc[UR4][R14.64] ;  /* 0x000000040e0e7981 */ /* 0x000ea2000c1e1900 */
[----:B------:R-:W-:-:S04]  /*0150*/  IMAD.WIDE R12, R17, 0x4, R6 ;  /* 0x00000004110c7825 */ /* 0x000fc800078e0206 */
[----:B0-2---:R-:W-:-:S05]  /*0160*/  FADD R19, R14, R11 ;  /* 0x0000000b0e137221 */ /* 0x005fca0000000000 */
[----:B------:R0:W-:Y:S04]  /*0170*/  STG.E desc[UR4][R4.64], R19 ;  /* 0x0000001304007986 */ /* 0x0001e8000c101904 */
[----:B------:R-:W2:Y:S04]  /*0180*/  LDG.E R12, desc[UR4][R12.64] ;  /* 0x000000040c0c7981 */ /* 0x000ea8000c1e1900 */
[----:B------:R-:W2:Y:S02]  /*0190*/  LDG.E R11, desc[UR4][R6.64] ;  /* 0x00000004060b7981 */ /* 0x000ea4000c1e1900 */
[----:B--2---:R-:W-:Y:S01]  /*01a0*/  FADD R21, R12, R11 ;  /* 0x0000000b0c157221 */ /* 0x004fe20000000000 */
[----:B------:R-:W-:-:S04]  /*01b0*/  IMAD.WIDE R10, R17, 0x4, R8 ;  /* 0x00000004110a7825 */ /* 0x000fc800078e0208 */
[----:B------:R0:W-:Y:S04]  /*01c0*/  STG.E desc[UR4][R6.64], R21 ;  /* 0x0000001506007986 */ /* 0x0001e8000c101904 */
[----:B------:R-:W2:Y:S04]  /*01d0*/  LDG.E R10, desc[UR4][R10.64] ;  /* 0x000000040a0a7981 */ /* 0x000ea8000c1e1900 */
[----:B------:R-:W2:Y:S01]  /*01e0*/  LDG.E R23, desc[UR4][R8.64] ;  /* 0x0000000408177981 */ /* 0x000ea2000c1e1900 */
[----:B------:R-:W-:-:S04]  /*01f0*/  IADD3 R17, PT, PT, R17, R3, RZ ;  /* 0x0000000311117210 */ /* 0x000fc80007ffe0ff */
[----:B------:R-:W-:Y:S01]  /*0200*/  ISETP.GE.AND P0, PT, R17, R2, PT ;  /* 0x000000021100720c */ /* 0x000fe20003f06270 */
[----:B--2---:R-:W-:-:S05]  /*0210*/  FADD R23, R10, R23 ;  /* 0x000000170a177221 */ /* 0x004fca0000000000 */
[----:B------:R0:W-:Y:S07]  /*0220*/  STG.E desc[UR4][R8.64], R23 ;  /* 0x0000001708007986 */ /* 0x0001ee000c101904 */
[----:B------:R-:W-:Y:S05]  /*0230*/  @!P0 BRA `(.L_x_18) ;  /* 0xfffffffc00b88947 */ /* 0x000fea000383ffff */
[----:B------:R-:W-:Y:S05]  /*0240*/  EXIT ;  /* 0x000000000000794d */ /* 0x000fea0003800000 */
.L_x_19:
        /* <DEDUP_REMOVED lines=11> */
.L_x_22:


//--------------------- .nv.shared.reserved.0     --------------------------
	.section	.nv.shared.reserved.0,"aw",@nobits
	.weak		__nv_reservedSMEM_offset_0_alias
	.size		__nv_reservedSMEM_offset_0_alias, 0, 64
	.other		__nv_reservedSMEM_offset_0_alias,@"STO_CUDA_RESERVED_SHARED STV_DEFAULT"
__nv_reservedSMEM_offset_0_alias:
	.zero		0
	.zero		64


//--------------------- .nv.constant0._Z7kernel2PfS_S_ii --------------------------
	.section	.nv.constant0._Z7kernel2PfS_S_ii,"a",@progbits
	.sectionflags	@""
	.align	4
.nv.constant0._Z7kernel2PfS_S_ii:
	.zero		928


//--------------------- .nv.constant0._Z6kernelPfS_S_ii --------------------------
	.section	.nv.constant0._Z6kernelPfS_S_ii,"a",@progbits
	.sectionflags	@""
	.align	4
.nv.constant0._Z6kernelPfS_S_ii:
	.zero		928


//--------------------- SYMBOLS --------------------------

	.type		.nv.reservedSmem.offset0,@object
	.size		.nv.reservedSmem.offset0,0x4
